	.headerflags	@"EF_CUDA_TEXMODE_UNIFIED EF_CUDA_64BIT_ADDRESS EF_CUDA_ACCELERATORS EF_CUDA_SM90 EF_CUDA_VIRTUAL_SM(EF_CUDA_SM90)"
	.elftype	@"ET_EXEC"


//--------------------- .nv.info                  --------------------------
	.section	.nv.info,"",@"SHT_CUDA_INFO"
	.align	4


	//----- nvinfo : EIATTR_REGCOUNT
	.align		4
        /*0000*/ 	.byte	0x04, 0x2f
        /*0002*/ 	.short	(.L_1 - .L_0)
	.align		4
.L_0:
        /*0004*/ 	.word	index@(triton_poi_fused_max_pool2d_with_indices_14)
        /*0008*/ 	.word	0x00000010


	//----- nvinfo : EIATTR_MIN_STACK_SIZE
	.align		4
.L_1:
        /*000c*/ 	.byte	0x04, 0x12
        /*000e*/ 	.short	(.L_3 - .L_2)
	.align		4
.L_2:
        /*0010*/ 	.word	index@(triton_poi_fused_max_pool2d_with_indices_14)
        /*0014*/ 	.word	0x00000000


	//----- nvinfo : EIATTR_FRAME_SIZE
	.align		4
.L_3:
        /*0018*/ 	.byte	0x04, 0x11
        /*001a*/ 	.short	(.L_5 - .L_4)
	.align		4
.L_4:
        /*001c*/ 	.word	index@(triton_poi_fused_max_pool2d_with_indices_14)
        /*0020*/ 	.word	0x00000000


	//----- nvinfo : EIATTR_MIN_STACK_SIZE
	.align		4
.L_5:
        /*0024*/ 	.byte	0x04, 0x12
        /*0026*/ 	.short	(.L_7 - .L_6)
	.align		4
.L_6:
        /*0028*/ 	.word	index@(triton_poi_fused_max_pool2d_with_indices_14)
        /*002c*/ 	.word	0x00000000
.L_7:


//--------------------- .nv.info.triton_poi_fused_max_pool2d_with_indices_14 --------------------------
	.section	.nv.info.triton_poi_fused_max_pool2d_with_indices_14,"",@"SHT_CUDA_INFO"
	.sectionflags	@""
	.align	4


	//----- nvinfo : EIATTR_CUDA_API_VERSION
	.align		4
        /*0000*/ 	.byte	0x04, 0x37
        /*0002*/ 	.short	(.L_9 - .L_8)
.L_8:
        /*0004*/ 	.word	0x0000007c


	//----- nvinfo : EIATTR_KPARAM_INFO
	.align		4
.L_9:
        /*0008*/ 	.byte	0x04, 0x17
        /*000a*/ 	.short	(.L_11 - .L_10)
.L_10:
        /*000c*/ 	.word	0x00000000
        /*0010*/ 	.short	0x0003
        /*0012*/ 	.short	0x0018
        /*0014*/ 	.byte	0x00, 0xf0, 0x11, 0x00


	//----- nvinfo : EIATTR_KPARAM_INFO
	.align		4
.L_11:
        /*0018*/ 	.byte	0x04, 0x17
        /*001a*/ 	.short	(.L_13 - .L_12)
.L_12:
        /*001c*/ 	.word	0x00000000
        /*0020*/ 	.short	0x0002
        /*0022*/ 	.short	0x0010
        /*0024*/ 	.byte	0x00, 0xf4, 0x21, 0x00


	//----- nvinfo : EIATTR_KPARAM_INFO
	.align		4
.L_13:
        /*0028*/ 	.byte	0x04, 0x17
        /*002a*/ 	.short	(.L_15 - .L_14)
.L_14:
        /*002c*/ 	.word	0x00000000
        /*0030*/ 	.short	0x0001
        /*0032*/ 	.short	0x0008
        /*0034*/ 	.byte	0x00, 0xf4, 0x21, 0x00


	//----- nvinfo : EIATTR_KPARAM_INFO
	.align		4
.L_15:
        /*0038*/ 	.byte	0x04, 0x17
        /*003a*/ 	.short	(.L_17 - .L_16)
.L_16:
        /*003c*/ 	.word	0x00000000
        /*0040*/ 	.short	0x0000
        /*0042*/ 	.short	0x0000
        /*0044*/ 	.byte	0x00, 0xf4, 0x21, 0x00


	//----- nvinfo : EIATTR_SPARSE_MMA_MASK
	.align		4
.L_17:
        /*0048*/ 	.byte	0x03, 0x50
        /*004a*/ 	.short	0x0000


	//----- nvinfo : EIATTR_MAXREG_COUNT
	.align		4
        /*004c*/ 	.byte	0x03, 0x1b
        /*004e*/ 	.short	0x00ff


	//----- nvinfo : EIATTR_EXIT_INSTR_OFFSETS
	.align		4
        /*0050*/ 	.byte	0x04, 0x1c
        /*0052*/ 	.short	(.L_19 - .L_18)


	//   ....[0]....
.L_18:
        /*0054*/ 	.word	0x00000410


	//----- nvinfo : EIATTR_REQNTID
	.align		4
.L_19:
        /*0058*/ 	.byte	0x04, 0x10
        /*005a*/ 	.short	(.L_21 - .L_20)
.L_20:
        /*005c*/ 	.word	0x00000080
        /*0060*/ 	.word	0x00000001
        /*0064*/ 	.word	0x00000001


	//----- nvinfo : EIATTR_CBANK_PARAM_SIZE
	.align		4
.L_21:
        /*0068*/ 	.byte	0x03, 0x19
        /*006a*/ 	.short	0x001c


	//----- nvinfo : EIATTR_PARAM_CBANK
	.align		4
        /*006c*/ 	.byte	0x04, 0x0a
        /*006e*/ 	.short	(.L_23 - .L_22)
	.align		4
.L_22:
        /*0070*/ 	.word	index@(.nv.constant0.triton_poi_fused_max_pool2d_with_indices_14)
        /*0074*/ 	.short	0x0210
        /*0076*/ 	.short	0x001c


	//----- nvinfo : EIATTR_SW_WAR
	.align		4
.L_23:
        /*0078*/ 	.byte	0x04, 0x36
        /*007a*/ 	.short	(.L_25 - .L_24)
.L_24:
        /*007c*/ 	.word	0x00000008
.L_25:


//--------------------- .nv.callgraph             --------------------------
	.section	.nv.callgraph,"",@"SHT_CUDA_CALLGRAPH"
	.align	4
	.sectionentsize	8
	.align		4
        /*0000*/ 	.word	0x00000000
	.align		4
        /*0004*/ 	.word	0xffffffff
	.align		4
        /*0008*/ 	.word	0x00000000
	.align		4
        /*000c*/ 	.word	0xfffffffe
	.align		4
        /*0010*/ 	.word	0x00000000
	.align		4
        /*0014*/ 	.word	0xfffffffd
	.align		4
        /*0018*/ 	.word	0x00000000
	.align		4
        /*001c*/ 	.word	0xfffffffc


//--------------------- .text.triton_poi_fused_max_pool2d_with_indices_14 --------------------------
	.section	.text.triton_poi_fused_max_pool2d_with_indices_14,"ax",@progbits
	.align	128
        .global         triton_poi_fused_max_pool2d_with_indices_14
        .type           triton_poi_fused_max_pool2d_with_indices_14,@function
        .size           triton_poi_fused_max_pool2d_with_indices_14,(.L_x_1 - triton_poi_fused_max_pool2d_with_indices_14)
        .other          triton_poi_fused_max_pool2d_with_indices_14,@"STO_CUDA_ENTRY STV_DEFAULT"
triton_poi_fused_max_pool2d_with_indices_14:
.text.triton_poi_fused_max_pool2d_with_indices_14:
[----:B------:R-:W-:Y:S01]  /*0000*/  LDC R1, c[0x0][0x28] ;  /* 0x00000a00ff017b82 */ /* 0x000fe20000000800 */
[----:B------:R-:W1:Y:S01]  /*0010*/  S2R R0, SR_TID.X ;  /* 0x0000000000007919 */ /* 0x000e620000002100 */
[----:B------:R-:W-:Y:S01]  /*0020*/  ULDC.64 UR4, c[0x0][0x208] ;  /* 0x0000820000047ab9 */ /* 0x000fe20000000a00 */
[----:B------:R-:W-:Y:S01]  /*0030*/  ULDC.64 UR6, c[0x0][0x220] ;  /* 0x0000880000067ab9 */ /* 0x000fe20000000a00 */
[----:B------:R-:W2:Y:S01]  /*0040*/  S2R R3, SR_CTAID.X ;  /* 0x0000000000037919 */ /* 0x000ea20000002500 */
[----:B-1----:R-:W-:Y:S01]  /*0050*/  IMAD.SHL.U32 R0, R0, 0x2, RZ ;  /* 0x0000000200007824 */ /* 0x002fe200078e00ff */
[----:B--2---:R-:W-:-:S04]  /*0060*/  SHF.R.S32.HI R5, RZ, 0x17, R3 ;  /* 0x00000017ff057819 */ /* 0x004fc80000011403 */
[----:B------:R-:W-:Y:S02]  /*0070*/  LOP3.LUT R0, R0, 0xfe, RZ, 0xc0, !PT ;  /* 0x000000fe00007812 */ /* 0x000fe400078ec0ff */
[----:B------:R-:W-:-:S03]  /*0080*/  SGXT R5, R5, 0x1 ;  /* 0x000000010505781a */ /* 0x000fc60000000200 */
[----:B------:R-:W-:-:S05]  /*0090*/  IMAD R0, R3, 0x100, R0 ;  /* 0x0000010003007824 */ /* 0x000fca00078e0200 */
[----:B------:R-:W-:Y:S02]  /*00a0*/  SHF.R.S32.HI R3, RZ, 0x1f, R0 ;  /* 0x0000001fff037819 */ /* 0x000fe40000011400 */
[-C--:B------:R-:W-:Y:S02]  /*00b0*/  LEA.HI R6, R5, R0.reuse, RZ, 0xa ;  /* 0x0000000005067211 */ /* 0x080fe400078f50ff */
[----:B------:R-:W-:Y:S02]  /*00c0*/  LEA.HI R4, R3, R0, RZ, 0x7 ;  /* 0x0000000003047211 */ /* 0x000fe400078f38ff */
[----:B------:R-:W1:Y:S01]  /*00d0*/  LDC.64 R2, c[0x0][0x210] ;  /* 0x00008400ff027b82 */ /* 0x000e620000000a00 */
[----:B------:R-:W-:Y:S01]  /*00e0*/  IMAD.SHL.U32 R7, R6, 0x4, RZ ;  /* 0x0000000406077824 */ /* 0x000fe200078e00ff */
[----:B------:R-:W-:-:S04]  /*00f0*/  SHF.R.S32.HI R5, RZ, 0x7, R4 ;  /* 0x00000007ff057819 */ /* 0x000fc80000011404 */
[----:B------:R-:W-:Y:S02]  /*0100*/  LEA.HI R6, R5, R5, RZ, 0x3 ;  /* 0x0000000505067211 */ /* 0x000fe400078f18ff */
[----:B------:R-:W-:Y:S02]  /*0110*/  LOP3.LUT R8, R7, 0xfffff000, RZ, 0xc0, !PT ;  /* 0xfffff00007087812 */ /* 0x000fe400078ec0ff */
[----:B------:R-:W-:Y:S02]  /*0120*/  LOP3.LUT R7, R4, 0xffffff80, RZ, 0xc0, !PT ;  /* 0xffffff8004077812 */ /* 0x000fe400078ec0ff */
[----:B------:R-:W-:Y:S02]  /*0130*/  LOP3.LUT R6, R6, 0xfffff8, RZ, 0xc0, !PT ;  /* 0x00fffff806067812 */ /* 0x000fe400078ec0ff */
[----:B------:R-:W-:-:S03]  /*0140*/  IADD3 R7, R8, R0, -R7 ;  /* 0x0000000008077210 */ /* 0x000fc60007ffe807 */
[----:B------:R-:W-:-:S04]  /*0150*/  IMAD.IADD R6, R5, 0x1, -R6 ;  /* 0x0000000105067824 */ /* 0x000fc800078e0a06 */
[----:B------:R-:W-:-:S04]  /*0160*/  IMAD R11, R6, 0x100, R7 ;  /* 0x00000100060b7824 */ /* 0x000fc800078e0207 */
[C---:B------:R-:W-:Y:S02]  /*0170*/  VIADD R9, R11.reuse, 0x80 ;  /* 0x000000800b097836 */ /* 0x040fe40000000000 */
[----:B-1----:R-:W-:-:S04]  /*0180*/  IMAD.WIDE R6, R11, 0x4, R2 ;  /* 0x000000040b067825 */ /* 0x002fc800078e0202 */
[--C-:B------:R-:W-:Y:S02]  /*0190*/  IMAD.WIDE R8, R9, 0x4, R2.reuse ;  /* 0x0000000409087825 */ /* 0x100fe400078e0202 */
[----:B------:R-:W2:Y:S02]  /*01a0*/  LDG.E.64 R6, desc[UR4][R6.64] ;  /* 0x0000000406067981 */ /* 0x000ea4000c1e1b00 */
[----:B------:R-:W-:Y:S02]  /*01b0*/  VIADD R5, R11, 0x800 ;  /* 0x000008000b057836 */ /* 0x000fe40000000000 */
[----:B------:R1:W2:Y:S02]  /*01c0*/  LDG.E.64 R12, desc[UR4][R8.64] ;  /* 0x00000004080c7981 */ /* 0x0002a4000c1e1b00 */
[----:B------:R-:W-:-:S04]  /*01d0*/  IMAD.WIDE R4, R5, 0x4, R2 ;  /* 0x0000000405047825 */ /* 0x000fc800078e0202 */
[----:B------:R-:W-:Y:S02]  /*01e0*/  VIADD R11, R11, 0x880 ;  /* 0x000008800b0b7836 */ /* 0x000fe40000000000 */
[----:B------:R-:W3:Y:S02]  /*01f0*/  LDG.E.64 R4, desc[UR4][R4.64] ;  /* 0x0000000404047981 */ /* 0x000ee4000c1e1b00 */
[----:B------:R-:W-:Y:S01]  /*0200*/  IMAD.WIDE R2, R11, 0x4, R2 ;  /* 0x000000040b027825 */ /* 0x000fe200078e0202 */
[----:B-1----:R-:W1:Y:S05]  /*0210*/  LDC.64 R8, c[0x0][0x218] ;  /* 0x00008600ff087b82 */ /* 0x002e6a0000000a00 */
[----:B------:R-:W4:Y:S01]  /*0220*/  LDG.E.64 R2, desc[UR4][R2.64] ;  /* 0x0000000402027981 */ /* 0x000f22000c1e1b00 */
[----:B--2---:R-:W-:-:S02]  /*0230*/  FSETP.GT.AND P4, PT, R13, R7, PT ;  /* 0x000000070d00720b */ /* 0x004fc40003f84000 */
[----:B------:R-:W-:Y:S02]  /*0240*/  FSETP.GT.AND P3, PT, R12, R6, PT ;  /* 0x000000060c00720b */ /* 0x000fe40003f64000 */
[----:B------:R-:W-:Y:S02]  /*0250*/  FSETP.NAN.AND P0, PT, R13, R13, PT ;  /* 0x0000000d0d00720b */ /* 0x000fe40003f08000 */
[----:B---3--:R-:W-:Y:S02]  /*0260*/  FSETP.NAN.AND P6, PT, R5, R5, PT ;  /* 0x000000050500720b */ /* 0x008fe40003fc8000 */
[----:B------:R-:W-:Y:S02]  /*0270*/  FSETP.NAN.AND P5, PT, R4, R4, PT ;  /* 0x000000040400720b */ /* 0x000fe40003fa8000 */
[----:B------:R-:W-:-:S03]  /*0280*/  FSETP.NAN.AND P1, PT, R12, R12, PT ;  /* 0x0000000c0c00720b */ /* 0x000fc60003f28000 */
[----:B------:R-:W-:Y:S02]  /*0290*/  @!P4 SEL R13, R13, R7, P0 ;  /* 0x000000070d0dc207 */ /* 0x000fe40000000000 */
[----:B------:R-:W-:Y:S02]  /*02a0*/  @!P3 SEL R12, R12, R6, P1 ;  /* 0x000000060c0cb207 */ /* 0x000fe40000800000 */
[----:B------:R-:W-:Y:S02]  /*02b0*/  FSETP.GEU.AND P0, PT, R13, R5, PT ;  /* 0x000000050d00720b */ /* 0x000fe40003f0e000 */
[----:B----4-:R-:W-:Y:S02]  /*02c0*/  FSETP.NAN.AND P1, PT, R2, R2, PT ;  /* 0x000000020200720b */ /* 0x010fe40003f28000 */
[----:B------:R-:W-:Y:S02]  /*02d0*/  FSETP.GEU.AND P2, PT, R12, R4, PT ;  /* 0x000000040c00720b */ /* 0x000fe40003f4e000 */
[----:B------:R-:W-:-:S02]  /*02e0*/  @!P6 SEL R5, R5, R13, !P0 ;  /* 0x0000000d0505e207 */ /* 0x000fc40004000000 */
[----:B------:R-:W-:Y:S02]  /*02f0*/  FSETP.NAN.AND P6, PT, R3, R3, PT ;  /* 0x000000030300720b */ /* 0x000fe40003fc8000 */
[----:B------:R-:W-:Y:S02]  /*0300*/  SEL R7, RZ, 0x1, !P4 ;  /* 0x00000001ff077807 */ /* 0x000fe40006000000 */
[----:B------:R-:W-:Y:S02]  /*0310*/  @!P5 SEL R4, R4, R12, !P2 ;  /* 0x0000000c0404d207 */ /* 0x000fe40005000000 */
[----:B------:R-:W-:Y:S02]  /*0320*/  SEL R6, RZ, 0x1, !P3 ;  /* 0x00000001ff067807 */ /* 0x000fe40005800000 */
[----:B------:R-:W-:Y:S02]  /*0330*/  SEL R7, R7, 0x2, P0 ;  /* 0x0000000207077807 */ /* 0x000fe40000000000 */
[----:B------:R-:W-:-:S02]  /*0340*/  FSETP.GEU.AND P3, PT, R4, R2, PT ;  /* 0x000000020400720b */ /* 0x000fc40003f6e000 */
[----:B------:R-:W-:Y:S02]  /*0350*/  SEL R10, R6, 0x2, P2 ;  /* 0x00000002060a7807 */ /* 0x000fe40001000000 */
[----:B------:R-:W-:Y:S02]  /*0360*/  FSETP.GEU.AND P0, PT, R5, R3, PT ;  /* 0x000000030500720b */ /* 0x000fe40003f0e000 */
[----:B------:R-:W-:Y:S02]  /*0370*/  @!P1 SEL R2, R2, R4, !P3 ;  /* 0x0000000402029207 */ /* 0x000fe40005800000 */
[----:B------:R-:W-:Y:S02]  /*0380*/  SEL R10, R10, 0x3, P3 ;  /* 0x000000030a0a7807 */ /* 0x000fe40001800000 */
[----:B------:R-:W-:Y:S02]  /*0390*/  SEL R11, R7, 0x3, P0 ;  /* 0x00000003070b7807 */ /* 0x000fe40000000000 */
[----:B------:R-:W-:-:S02]  /*03a0*/  IADD3 R6, P1, R0, UR6, RZ ;  /* 0x0000000600067c10 */ /* 0x000fc4000ff3e0ff */
[----:B------:R-:W-:Y:S01]  /*03b0*/  @!P6 SEL R3, R3, R5, !P0 ;  /* 0x000000050303e207 */ /* 0x000fe20004000000 */
[C---:B-1----:R-:W-:Y:S01]  /*03c0*/  IMAD.WIDE R4, R0.reuse, 0x4, R8 ;  /* 0x0000000400047825 */ /* 0x042fe200078e0208 */
[----:B------:R-:W-:-:S03]  /*03d0*/  LEA.HI.X.SX32 R7, R0, UR7, 0x1, P1 ;  /* 0x0000000700077c11 */ /* 0x000fc600088f0eff */
[----:B------:R-:W-:Y:S01]  /*03e0*/  IMAD R11, R11, 0x100, R10 ;  /* 0x000001000b0b7824 */ /* 0x000fe200078e020a */
[----:B------:R-:W-:Y:S04]  /*03f0*/  STG.E.64 desc[UR4][R4.64], R2 ;  /* 0x0000000204007986 */ /* 0x000fe8000c101b04 */
[----:B------:R-:W-:Y:S01]  /*0400*/  STG.E.U16 desc[UR4][R6.64], R11 ;  /* 0x0000000b06007986 */ /* 0x000fe2000c101504 */
[----:B------:R-:W-:Y:S05]  /*0410*/  EXIT ;  /* 0x000000000000794d */ /* 0x000fea0003800000 */
.L_x_0:
[----:B------:R-:W-:-:S00]  /*0420*/  BRA `(.L_x_0) ;  /* 0xfffffffc00fc7947 */ /* 0x000fc0000383ffff */
[----:B------:R-:W-:-:S00]  /*0430*/  NOP ;  /* 0x0000000000007918 */ /* 0x000fc00000000000 */
        /* <DEDUP_REMOVED lines=12> */
.L_x_1:


//--------------------- .nv.constant0.triton_poi_fused_max_pool2d_with_indices_14 --------------------------
	.section	.nv.constant0.triton_poi_fused_max_pool2d_with_indices_14,"a",@progbits
	.sectionflags	@""
	.align	4
.nv.constant0.triton_poi_fused_max_pool2d_with_indices_14:
	.zero		556
